//
// Generated by NVIDIA NVVM Compiler
//
// Compiler Build ID: CL-36424714
// Cuda compilation tools, release 13.0, V13.0.88
// Based on NVVM 20.0.0
//

.version 9.0
.target sm_100
.address_size 64

	// .globl	_Z4loopi
.extern .func  (.param .b32 func_retval0) vprintf
(
	.param .b64 vprintf_param_0,
	.param .b64 vprintf_param_1
)
;
.global .align 1 .b8 $str[29] = {84, 104, 105, 115, 32, 105, 115, 32, 105, 116, 101, 114, 97, 116, 105, 111, 110, 32, 110, 117, 109, 98, 101, 114, 32, 37, 100, 10};

.visible .entry _Z4loopi(
	.param .u32 _Z4loopi_param_0
)
{
	.local .align 8 .b8 	__local_depot0[8];
	.reg .b64 	%SP;
	.reg .b64 	%SPL;
	.reg .b32 	%r<7>;
	.reg .b64 	%rd<5>;

	mov.u64 	%SPL, __local_depot0;
	cvta.local.u64 	%SP, %SPL;
	add.u64 	%rd1, %SP, 0;
	add.u64 	%rd2, %SPL, 0;
	mov.u32 	%r1, %ctaid.x;
	mov.u32 	%r2, %ntid.x;
	mov.u32 	%r3, %tid.x;
	mad.lo.s32 	%r4, %r1, %r2, %r3;
	st.local.u32 	[%rd2], %r4;
	mov.u64 	%rd3, $str;
	cvta.global.u64 	%rd4, %rd3;
	{ // callseq 0, 0
	.param .b64 param0;
	st.param.b64 	[param0], %rd4;
	.param .b64 param1;
	st.param.b64 	[param1], %rd1;
	.param .b32 retval0;
	call.uni (retval0), 
	vprintf, 
	(
	param0, 
	param1
	);
	ld.param.b32 	%r5, [retval0];
	} // callseq 0
	ret;

}


// ===== COMPILED SASS (sm_100) =====

	.target	sm_100

	.elftype	@"ET_EXEC"


//--------------------- .note.nv.tkinfo           --------------------------
	.section	.note.nv.tkinfo,"",@"SHT_NOTE"
	.sectionflags	@"SHF_NOTE_NV_TKINFO"
	.tkinfo
        /*0018*/ 	.word	0x00000002
        /*0030*/ 	.string	""
        /*0030*/ 	.string	"ptxas"
        /*0030*/ 	.string	"Cuda compilation tools, release 13.0, V13.0.88"
        /*0030*/ 	.string	"Build cuda_13.0.r13.0/compiler.36424714_0"
        /*0030*/ 	.string	"-arch sm_100 -m 64 "



//--------------------- .note.nv.cuinfo           --------------------------
	.section	.note.nv.cuinfo,"",@"SHT_NOTE"
	.sectionflags	@"SHF_NOTE_NV_CUINFO"
        /*0018*/ 	.short	0x0002
        /*001a*/ 	.short	0x0064
        /*001c*/ 	.short	0x0082
	.zero		2


//--------------------- .nv.info                  --------------------------
	.section	.nv.info,"",@"SHT_CUDA_INFO"
	.align	4


	//----- nvinfo : EIATTR_REGCOUNT
	.align		4
        /*0000*/ 	.byte	0x04, 0x2f
        /*0002*/ 	.short	(.L_2 - .L_1)
	.align		4
.L_1:
        /*0004*/ 	.word	index@(_Z4loopi)
        /*0008*/ 	.word	0x00000018


	//----- nvinfo : EIATTR_FRAME_SIZE
	.align		4
.L_2:
        /*000c*/ 	.byte	0x04, 0x11
        /*000e*/ 	.short	(.L_4 - .L_3)
	.align		4
.L_3:
        /*0010*/ 	.word	index@(_Z4loopi)
        /*0014*/ 	.word	0x00000008


	//----- nvinfo : EIATTR_MIN_STACK_SIZE
	.align		4
.L_4:
        /*0018*/ 	.byte	0x04, 0x12
        /*001a*/ 	.short	(.L_6 - .L_5)
	.align		4
.L_5:
        /*001c*/ 	.word	index@(_Z4loopi)
        /*0020*/ 	.word	0x00000008
.L_6:


//--------------------- .nv.compat                --------------------------
	.section	.nv.compat,"",@"SHT_CUDA_COMPAT_INFO"
	.align	4
        /*0000*/ 	.byte	0x02, 0x09, 0x00, 0x00, 0x02, 0x02, 0x01, 0x00, 0x02, 0x05, 0x05, 0x00, 0x03, 0x07, 0x01, 0x01
        /*0010*/ 	.byte	0x02, 0x03, 0x00, 0x00, 0x02, 0x06, 0x01, 0x00, 0x04, 0x0b, 0x08, 0x00, 0x09, 0x00, 0x00, 0x00
        /*0020*/ 	.byte	0x00, 0x00, 0x00, 0x00


//--------------------- .nv.info._Z4loopi         --------------------------
	.section	.nv.info._Z4loopi,"",@"SHT_CUDA_INFO"
	.sectionflags	@""
	.align	4


	//----- nvinfo : EIATTR_CUDA_API_VERSION
	.align		4
        /*0000*/ 	.byte	0x04, 0x37
        /*0002*/ 	.short	(.L_8 - .L_7)
.L_7:
        /*0004*/ 	.word	0x00000082


	//----- nvinfo : EIATTR_KPARAM_INFO
	.align		4
.L_8:
        /*0008*/ 	.byte	0x04, 0x17
        /*000a*/ 	.short	(.L_10 - .L_9)
.L_9:
        /*000c*/ 	.word	0x00000000
        /*0010*/ 	.short	0x0000
        /*0012*/ 	.short	0x0000
        /*0014*/ 	.byte	0x00, 0xf0, 0x11, 0x00


	//----- nvinfo : EIATTR_SPARSE_MMA_MASK
	.align		4
.L_10:
        /*0018*/ 	.byte	0x03, 0x50
        /*001a*/ 	.short	0x0000


	//----- nvinfo : EIATTR_MAXREG_COUNT
	.align		4
        /*001c*/ 	.byte	0x03, 0x1b
        /*001e*/ 	.short	0x00ff


	//----- nvinfo : EIATTR_EXTERNS
	.align		4
        /*0020*/ 	.byte	0x04, 0x0f
        /*0022*/ 	.short	(.L_12 - .L_11)


	//   ....[0]....
	.align		4
.L_11:
        /*0024*/ 	.word	index@(vprintf)


	//----- nvinfo : EIATTR_MERCURY_ISA_VERSION
	.align		4
.L_12:
        /*0028*/ 	.byte	0x03, 0x5f
        /*002a*/ 	.short	0x0101


	//----- nvinfo : EIATTR_VRC_CTA_INIT_COUNT
	.align		4
        /*002c*/ 	.byte	0x02, 0x4a
	.zero		1
	.zero		1


	//----- nvinfo : EIATTR_SYSCALL_OFFSETS
	.align		4
        /*0030*/ 	.byte	0x04, 0x46
        /*0032*/ 	.short	(.L_14 - .L_13)


	//   ....[0]....
.L_13:
        /*0034*/ 	.word	0x00000110


	//----- nvinfo : EIATTR_EXIT_INSTR_OFFSETS
	.align		4
.L_14:
        /*0038*/ 	.byte	0x04, 0x1c
        /*003a*/ 	.short	(.L_16 - .L_15)


	//   ....[0]....
.L_15:
        /*003c*/ 	.word	0x00000120


	//----- nvinfo : EIATTR_CBANK_PARAM_SIZE
	.align		4
.L_16:
        /*0040*/ 	.byte	0x03, 0x19
        /*0042*/ 	.short	0x0004


	//----- nvinfo : EIATTR_PARAM_CBANK
	.align		4
        /*0044*/ 	.byte	0x04, 0x0a
        /*0046*/ 	.short	(.L_18 - .L_17)
	.align		4
.L_17:
        /*0048*/ 	.word	index@(.nv.constant0._Z4loopi)
        /*004c*/ 	.short	0x0380
        /*004e*/ 	.short	0x0004


	//----- nvinfo : EIATTR_SW_WAR
	.align		4
.L_18:
        /*0050*/ 	.byte	0x04, 0x36
        /*0052*/ 	.short	(.L_20 - .L_19)
.L_19:
        /*0054*/ 	.word	0x00000008
.L_20:


//--------------------- .nv.callgraph             --------------------------
	.section	.nv.callgraph,"",@"SHT_CUDA_CALLGRAPH"
	.align	4
	.sectionentsize	8
	.align		4
        /*0000*/ 	.word	0x00000000
	.align		4
        /*0004*/ 	.word	0xffffffff
	.align		4
        /*0008*/ 	.word	index@(_Z4loopi)
	.align		4
        /*000c*/ 	.word	index@(vprintf)
	.align		4
        /*0010*/ 	.word	0x00000000
	.align		4
        /*0014*/ 	.word	0xfffffffe
	.align		4
        /*0018*/ 	.word	0x00000000
	.align		4
        /*001c*/ 	.word	0xfffffffd
	.align		4
        /*0020*/ 	.word	0x00000000
	.align		4
        /*0024*/ 	.word	0xfffffffc


//--------------------- .nv.constant4             --------------------------
	.section	.nv.constant4,"a",@progbits
	.align	8
	.align		8
.nv.constant4:
        /*0000*/ 	.dword	vprintf
	.align		8
        /*0008*/ 	.dword	$str


//--------------------- .text._Z4loopi            --------------------------
	.section	.text._Z4loopi,"ax",@progbits
	.align	128
        .global         _Z4loopi
        .type           _Z4loopi,@function
        .size           _Z4loopi,(.L_x_2 - _Z4loopi)
        .other          _Z4loopi,@"STO_CUDA_ENTRY STV_DEFAULT"
_Z4loopi:
.text._Z4loopi:
[----:B------:R-:W0:Y:S01]  /*0000*/  LDC R1, c[0x0][0x37c] ;  /* 0x0000df00ff017b82 */ /* 0x000e220000000800 */
[----:B------:R-:W1:Y:S01]  /*0010*/  S2R R3, SR_TID.X ;  /* 0x0000000000037919 */ /* 0x000e620000002100 */
[----:B------:R-:W2:Y:S06]  /*0020*/  LDCU UR5, c[0x0][0x2fc] ;  /* 0x00005f80ff0577ac */ /* 0x000eac0008000800 */
[----:B------:R-:W1:Y:S01]  /*0030*/  S2UR UR6, SR_CTAID.X ;  /* 0x00000000000679c3 */ /* 0x000e620000002500 */
[----:B------:R-:W-:Y:S01]  /*0040*/  MOV R2, 0x0 ;  /* 0x0000000000027802 */ /* 0x000fe20000000f00 */
[----:B0-----:R-:W-:Y:S01]  /*0050*/  VIADD R1, R1, 0xfffffff8 ;  /* 0xfffffff801017836 */ /* 0x001fe20000000000 */
[----:B------:R-:W0:Y:S05]  /*0060*/  LDCU UR4, c[0x0][0x2f8] ;  /* 0x00005f00ff0477ac */ /* 0x000e2a0008000800 */
[----:B------:R-:W1:Y:S01]  /*0070*/  LDC R0, c[0x0][0x360] ;  /* 0x0000d800ff007b82 */ /* 0x000e620000000800 */
[----:B0-----:R-:W-:-:S05]  /*0080*/  IADD3 R6, P0, PT, R1, UR4, RZ ;  /* 0x0000000401067c10 */ /* 0x001fca000ff1e0ff */
[----:B--2---:R-:W-:Y:S02]  /*0090*/  IMAD.X R7, RZ, RZ, UR5, P0 ;  /* 0x00000005ff077e24 */ /* 0x004fe400080e06ff */
[----:B-1----:R-:W-:Y:S01]  /*00a0*/  IMAD R0, R0, UR6, R3 ;  /* 0x0000000600007c24 */ /* 0x002fe2000f8e0203 */
[----:B------:R-:W0:Y:S01]  /*00b0*/  LDCU.64 UR6, c[0x4][0x8] ;  /* 0x01000100ff0677ac */ /* 0x000e220008000a00 */
[----:B------:R-:W1:Y:S03]  /*00c0*/  LDC.64 R2, c[0x4][R2] ;  /* 0x0100000002027b82 */ /* 0x000e660000000a00 */
[----:B------:R2:W-:Y:S01]  /*00d0*/  STL [R1], R0 ;  /* 0x0000000001007387 */ /* 0x0005e20000100800 */
[----:B0-----:R-:W-:Y:S01]  /*00e0*/  IMAD.U32 R4, RZ, RZ, UR6 ;  /* 0x00000006ff047e24 */ /* 0x001fe2000f8e00ff */
[----:B--2---:R-:W-:-:S07]  /*00f0*/  MOV R5, UR7 ;  /* 0x0000000700057c02 */ /* 0x004fce0008000f00 */
[----:B------:R-:W-:-:S07]  /*0100*/  LEPC R20, `(.L_x_0) ;  /* 0x000000001014794e */ /* 0x000fce0000000000 */
[----:B-1----:R-:W-:Y:S05]  /*0110*/  CALL.ABS.NOINC R2 ;  /* 0x0000000002007343 */ /* 0x002fea0003c00000 */
.L_x_0:
[----:B------:R-:W-:Y:S05]  /*0120*/  EXIT ;  /* 0x000000000000794d */ /* 0x000fea0003800000 */
.L_x_1:
[----:B------:R-:W-:-:S00]  /*0130*/  BRA `(.L_x_1) ;  /* 0xfffffffc00fc7947 */ /* 0x000fc0000383ffff */
[----:B------:R-:W-:-:S00]  /*0140*/  NOP ;  /* 0x0000000000007918 */ /* 0x000fc00000000000 */
        /* <DEDUP_REMOVED lines=11> */
.L_x_2:


//--------------------- .nv.global.init           --------------------------
	.section	.nv.global.init,"aw",@progbits
.nv.global.init:
	.type		$str,@object
	.size		$str,(.L_0 - $str)
$str:
        /*0000*/ 	.byte	0x54, 0x68, 0x69, 0x73, 0x20, 0x69, 0x73, 0x20, 0x69, 0x74, 0x65, 0x72, 0x61, 0x74, 0x69, 0x6f
        /*0010*/ 	.byte	0x6e, 0x20, 0x6e, 0x75, 0x6d, 0x62, 0x65, 0x72, 0x20, 0x25, 0x64, 0x0a, 0x00
.L_0:


//--------------------- .nv.shared.reserved.0     --------------------------
	.section	.nv.shared.reserved.0,"aw",@nobits
	.weak		__nv_reservedSMEM_offset_0_alias
	.size		__nv_reservedSMEM_offset_0_alias, 0, 64
	.other		__nv_reservedSMEM_offset_0_alias,@"STO_CUDA_RESERVED_SHARED STV_DEFAULT"
__nv_reservedSMEM_offset_0_alias:
	.zero		0
	.zero		64


//--------------------- .nv.constant0._Z4loopi    --------------------------
	.section	.nv.constant0._Z4loopi,"a",@progbits
	.sectionflags	@""
	.align	4
.nv.constant0._Z4loopi:
	.zero		900


//--------------------- SYMBOLS --------------------------

	.type		.nv.reservedSmem.offset0,@object
	.size		.nv.reservedSmem.offset0,0x4
	.type		vprintf,@function
